.version 6.5
.target sm_30
.address_size 64

.visible .entry atom_add(
	.param .u64 input,
	.param .u64 output
)
{
	.shared .align 4 .b8 shared_mem[1024];

	.reg .u64 	        in_addr;
    .reg .u64 	        out_addr;
    .reg .u32 	        temp1;
    .reg .u32 	        temp2;

	ld.param.u64 	    in_addr, [input];
    ld.param.u64 	    out_addr, [output];

    ld.u32              temp1, [in_addr];
    ld.u32              temp2, [in_addr+4];
    st.shared.u32       [shared_mem], temp1;
    atom.shared.add.u32 temp1, [shared_mem], temp2;
    ld.shared.u32       temp2, [shared_mem];
    st.u32              [out_addr], temp1;
    st.u32              [out_addr+4], temp2;
	ret;
}


// ===== COMPILED SASS (sm_100) =====

	.target	sm_100

	.elftype	@"ET_EXEC"


//--------------------- .note.nv.tkinfo           --------------------------
	.section	.note.nv.tkinfo,"",@"SHT_NOTE"
	.sectionflags	@"SHF_NOTE_NV_TKINFO"
	.tkinfo
        /*0018*/ 	.word	0x00000002
        /*0030*/ 	.string	""
        /*0030*/ 	.string	"ptxas"
        /*0030*/ 	.string	"Cuda compilation tools, release 13.0, V13.0.88"
        /*0030*/ 	.string	"Build cuda_13.0.r13.0/compiler.36424714_0"
        /*0030*/ 	.string	"-arch sm_100 "



//--------------------- .note.nv.cuinfo           --------------------------
	.section	.note.nv.cuinfo,"",@"SHT_NOTE"
	.sectionflags	@"SHF_NOTE_NV_CUINFO"
        /*0018*/ 	.short	0x0002
        /*001a*/ 	.short	0x001e
        /*001c*/ 	.short	0x0082
	.zero		2


//--------------------- .nv.info                  --------------------------
	.section	.nv.info,"",@"SHT_CUDA_INFO"
	.align	4


	//----- nvinfo : EIATTR_REGCOUNT
	.align		4
        /*0000*/ 	.byte	0x04, 0x2f
        /*0002*/ 	.short	(.L_1 - .L_0)
	.align		4
.L_0:
        /*0004*/ 	.word	index@(atom_add)
        /*0008*/ 	.word	0x0000000d


	//----- nvinfo : EIATTR_FRAME_SIZE
	.align		4
.L_1:
        /*000c*/ 	.byte	0x04, 0x11
        /*000e*/ 	.short	(.L_3 - .L_2)
	.align		4
.L_2:
        /*0010*/ 	.word	index@(atom_add)
        /*0014*/ 	.word	0x00000000


	//----- nvinfo : EIATTR_MIN_STACK_SIZE
	.align		4
.L_3:
        /*0018*/ 	.byte	0x04, 0x12
        /*001a*/ 	.short	(.L_5 - .L_4)
	.align		4
.L_4:
        /*001c*/ 	.word	index@(atom_add)
        /*0020*/ 	.word	0x00000000
.L_5:


//--------------------- .nv.compat                --------------------------
	.section	.nv.compat,"",@"SHT_CUDA_COMPAT_INFO"
	.align	4
        /*0000*/ 	.byte	0x02, 0x09, 0x00, 0x00, 0x02, 0x02, 0x01, 0x00, 0x02, 0x05, 0x05, 0x00, 0x03, 0x07, 0x01, 0x01
        /*0010*/ 	.byte	0x02, 0x03, 0x00, 0x00, 0x02, 0x06, 0x01, 0x00, 0x04, 0x0b, 0x08, 0x00, 0x09, 0x00, 0x00, 0x00
        /*0020*/ 	.byte	0x00, 0x00, 0x00, 0x00


//--------------------- .nv.info.atom_add         --------------------------
	.section	.nv.info.atom_add,"",@"SHT_CUDA_INFO"
	.sectionflags	@""
	.align	4


	//----- nvinfo : EIATTR_CUDA_API_VERSION
	.align		4
        /*0000*/ 	.byte	0x04, 0x37
        /*0002*/ 	.short	(.L_7 - .L_6)
.L_6:
        /*0004*/ 	.word	0x00000082


	//----- nvinfo : EIATTR_KPARAM_INFO
	.align		4
.L_7:
        /*0008*/ 	.byte	0x04, 0x17
        /*000a*/ 	.short	(.L_9 - .L_8)
.L_8:
        /*000c*/ 	.word	0x00000000
        /*0010*/ 	.short	0x0001
        /*0012*/ 	.short	0x0008
        /*0014*/ 	.byte	0x00, 0xf0, 0x21, 0x00


	//----- nvinfo : EIATTR_KPARAM_INFO
	.align		4
.L_9:
        /*0018*/ 	.byte	0x04, 0x17
        /*001a*/ 	.short	(.L_11 - .L_10)
.L_10:
        /*001c*/ 	.word	0x00000000
        /*0020*/ 	.short	0x0000
        /*0022*/ 	.short	0x0000
        /*0024*/ 	.byte	0x00, 0xf0, 0x21, 0x00


	//----- nvinfo : EIATTR_SPARSE_MMA_MASK
	.align		4
.L_11:
        /*0028*/ 	.byte	0x03, 0x50
        /*002a*/ 	.short	0x0000


	//----- nvinfo : EIATTR_MAXREG_COUNT
	.align		4
        /*002c*/ 	.byte	0x03, 0x1b
        /*002e*/ 	.short	0x00ff


	//----- nvinfo : EIATTR_MERCURY_ISA_VERSION
	.align		4
        /*0030*/ 	.byte	0x03, 0x5f
        /*0032*/ 	.short	0x0101


	//----- nvinfo : EIATTR_INT_WARP_WIDE_INSTR_OFFSETS
	.align		4
        /*0034*/ 	.byte	0x04, 0x31
        /*0036*/ 	.short	(.L_13 - .L_12)


	//   ....[0]....
.L_12:
        /*0038*/ 	.word	0x00000060


	//   ....[1]....
        /*003c*/ 	.word	0x00000150


	//----- nvinfo : EIATTR_VRC_CTA_INIT_COUNT
	.align		4
.L_13:
        /*0040*/ 	.byte	0x02, 0x4a
	.zero		1
	.zero		1


	//----- nvinfo : EIATTR_EXIT_INSTR_OFFSETS
	.align		4
        /*0044*/ 	.byte	0x04, 0x1c
        /*0046*/ 	.short	(.L_15 - .L_14)


	//   ....[0]....
.L_14:
        /*0048*/ 	.word	0x00000190


	//----- nvinfo : EIATTR_CBANK_PARAM_SIZE
	.align		4
.L_15:
        /*004c*/ 	.byte	0x03, 0x19
        /*004e*/ 	.short	0x0010


	//----- nvinfo : EIATTR_PARAM_CBANK
	.align		4
        /*0050*/ 	.byte	0x04, 0x0a
        /*0052*/ 	.short	(.L_17 - .L_16)
	.align		4
.L_16:
        /*0054*/ 	.word	index@(.nv.constant0.atom_add)
        /*0058*/ 	.short	0x0380
        /*005a*/ 	.short	0x0010


	//----- nvinfo : EIATTR_SW_WAR
	.align		4
.L_17:
        /*005c*/ 	.byte	0x04, 0x36
        /*005e*/ 	.short	(.L_19 - .L_18)
.L_18:
        /*0060*/ 	.word	0x00000008
.L_19:


//--------------------- .nv.callgraph             --------------------------
	.section	.nv.callgraph,"",@"SHT_CUDA_CALLGRAPH"
	.align	4
	.sectionentsize	8
	.align		4
        /*0000*/ 	.word	0x00000000
	.align		4
        /*0004*/ 	.word	0xffffffff
	.align		4
        /*0008*/ 	.word	0x00000000
	.align		4
        /*000c*/ 	.word	0xfffffffe
	.align		4
        /*0010*/ 	.word	0x00000000
	.align		4
        /*0014*/ 	.word	0xfffffffd
	.align		4
        /*0018*/ 	.word	0x00000000
	.align		4
        /*001c*/ 	.word	0xfffffffc


//--------------------- .text.atom_add            --------------------------
	.section	.text.atom_add,"ax",@progbits
	.align	128
        .global         atom_add
        .type           atom_add,@function
        .size           atom_add,(.L_x_1 - atom_add)
        .other          atom_add,@"STO_CUDA_ENTRY STV_DEFAULT"
atom_add:
.text.atom_add:
[----:B------:R-:W-:Y:S08]  /*0000*/  LDC R1, c[0x0][0x37c] ;  /* 0x0000df00ff017b82 */ /* 0x000ff00000000800 */
[----:B------:R-:W0:Y:S01]  /*0010*/  LDC.64 R2, c[0x0][0x380] ;  /* 0x0000e000ff027b82 */ /* 0x000e220000000a00 */
[----:B------:R-:W0:Y:S02]  /*0020*/  LDCU.64 UR6, c[0x0][0x358] ;  /* 0x00006b00ff0677ac */ /* 0x000e240008000a00 */
[----:B0-----:R-:W2:Y:S04]  /*0030*/  LD.E R4, desc[UR6][R2.64+0x4] ;  /* 0x0000040602047980 */ /* 0x001ea8000c101900 */
[----:B------:R0:W3:Y:S01]  /*0040*/  LD.E R0, desc[UR6][R2.64] ;  /* 0x0000000602007980 */ /* 0x0000e2000c101900 */
[----:B------:R-:W1:Y:S01]  /*0050*/  S2UR UR5, SR_CgaCtaId ;  /* 0x00000000000579c3 */ /* 0x000e620000008800 */
[----:B------:R-:W-:Y:S01]  /*0060*/  VOTEU.ANY UR8, UPT, PT ;  /* 0x0000000000087886 */ /* 0x000fe200038e0100 */
[----:B------:R-:W-:Y:S01]  /*0070*/  UMOV UR4, 0x400 ;  /* 0x0000040000047882 */ /* 0x000fe20000000000 */
[----:B------:R-:W4:Y:S01]  /*0080*/  S2R R5, SR_LANEID ;  /* 0x0000000000057919 */ /* 0x000f220000000000 */
[----:B------:R-:W4:Y:S01]  /*0090*/  FLO.U32 R8, UR8 ;  /* 0x0000000800087d00 */ /* 0x000f2200080e0000 */
[----:B------:R-:W-:Y:S01]  /*00a0*/  UPOPC UR9, UR8 ;  /* 0x00000008000972bf */ /* 0x000fe20008000000 */
[----:B------:R-:W5:Y:S02]  /*00b0*/  S2R R10, SR_LTMASK ;  /* 0x00000000000a7919 */ /* 0x000f640000003900 */
[----:B0-----:R-:W0:Y:S01]  /*00c0*/  LDC.64 R2, c[0x0][0x388] ;  /* 0x0000e200ff027b82 */ /* 0x001e220000000a00 */
[----:B-1----:R-:W-:Y:S01]  /*00d0*/  ULEA UR4, UR5, UR4, 0x18 ;  /* 0x0000000405047291 */ /* 0x002fe2000f8ec0ff */
[----:B----4-:R-:W-:-:S02]  /*00e0*/  ISETP.EQ.U32.AND P0, PT, R8, R5, PT ;  /* 0x000000050800720c */ /* 0x010fc40003f02070 */
[----:B-----5:R-:W-:-:S06]  /*00f0*/  LOP3.LUT R10, R10, UR8, RZ, 0xc0, !PT ;  /* 0x000000080a0a7c12 */ /* 0x020fcc000f8ec0ff */
[----:B------:R-:W1:Y:S01]  /*0100*/  POPC R10, R10 ;  /* 0x0000000a000a7309 */ /* 0x000e620000000000 */
[C---:B--2---:R-:W-:Y:S01]  /*0110*/  IMAD R6, R4.reuse, UR9, RZ ;  /* 0x0000000904067c24 */ /* 0x044fe2000f8e02ff */
[----:B---3--:R-:W-:Y:S04]  /*0120*/  STS [UR4], R0 ;  /* 0x00000000ff007988 */ /* 0x008fe80008000804 */
[----:B------:R-:W2:Y:S04]  /*0130*/  @P0 ATOMS.ADD R9, [UR4], R6 ;  /* 0x00000006ff09098c */ /* 0x000ea80008000004 */
[----:B------:R-:W0:Y:S04]  /*0140*/  LDS R7, [UR4] ;  /* 0x00000004ff077984 */ /* 0x000e280008000800 */
[----:B--2---:R-:W1:Y:S04]  /*0150*/  SHFL.IDX PT, R5, R9, R8, 0x1f ;  /* 0x00001f0809057589 */ /* 0x004e6800000e0000 */
[----:B0-----:R-:W-:Y:S01]  /*0160*/  ST.E desc[UR6][R2.64+0x4], R7 ;  /* 0x0000040702007985 */ /* 0x001fe2000c101906 */
[----:B-1----:R-:W-:-:S05]  /*0170*/  IMAD R5, R4, R10, R5 ;  /* 0x0000000a04057224 */ /* 0x002fca00078e0205 */
[----:B------:R-:W-:Y:S01]  /*0180*/  ST.E desc[UR6][R2.64], R5 ;  /* 0x0000000502007985 */ /* 0x000fe2000c101906 */
[----:B------:R-:W-:Y:S05]  /*0190*/  EXIT ;  /* 0x000000000000794d */ /* 0x000fea0003800000 */
.L_x_0:
[----:B------:R-:W-:-:S00]  /*01a0*/  BRA `(.L_x_0) ;  /* 0xfffffffc00fc7947 */ /* 0x000fc0000383ffff */
[----:B------:R-:W-:-:S00]  /*01b0*/  NOP ;  /* 0x0000000000007918 */ /* 0x000fc00000000000 */
        /* <DEDUP_REMOVED lines=12> */
.L_x_1:


//--------------------- .nv.shared.atom_add       --------------------------
	.section	.nv.shared.atom_add,"aw",@nobits
	.sectionflags	@""
	.align	4
.nv.shared.atom_add:
	.zero		2048


//--------------------- .nv.shared.reserved.0     --------------------------
	.section	.nv.shared.reserved.0,"aw",@nobits
	.weak		__nv_reservedSMEM_offset_0_alias
	.size		__nv_reservedSMEM_offset_0_alias, 0, 64
	.other		__nv_reservedSMEM_offset_0_alias,@"STO_CUDA_RESERVED_SHARED STV_DEFAULT"
__nv_reservedSMEM_offset_0_alias:
	.zero		0
	.zero		64


//--------------------- .nv.constant0.atom_add    --------------------------
	.section	.nv.constant0.atom_add,"a",@progbits
	.sectionflags	@""
	.align	4
.nv.constant0.atom_add:
	.zero		912


//--------------------- SYMBOLS --------------------------

	.type		.nv.reservedSmem.offset0,@object
	.size		.nv.reservedSmem.offset0,0x4
	.type		.nv.reservedSmem.cap,@object
	.size		.nv.reservedSmem.cap,0x4
